	.headerflags	@"EF_CUDA_TEXMODE_UNIFIED EF_CUDA_64BIT_ADDRESS EF_CUDA_ACCELERATORS EF_CUDA_SM90 EF_CUDA_VIRTUAL_SM(EF_CUDA_SM90)"
	.elftype	@"ET_EXEC"


//--------------------- .nv.info                  --------------------------
	.section	.nv.info,"",@"SHT_CUDA_INFO"
	.align	4


	//----- nvinfo : EIATTR_REGCOUNT
	.align		4
        /*0000*/ 	.byte	0x04, 0x2f
        /*0002*/ 	.short	(.L_3 - .L_2)
	.align		4
.L_2:
        /*0004*/ 	.word	index@(triton_poi_fused__native_batch_norm_legit_no_training_relu_17)
        /*0008*/ 	.word	0x00000020


	//----- nvinfo : EIATTR_MIN_STACK_SIZE
	.align		4
.L_3:
        /*000c*/ 	.byte	0x04, 0x12
        /*000e*/ 	.short	(.L_5 - .L_4)
	.align		4
.L_4:
        /*0010*/ 	.word	index@(triton_poi_fused__native_batch_norm_legit_no_training_relu_17)
        /*0014*/ 	.word	0x00000000


	//----- nvinfo : EIATTR_FRAME_SIZE
	.align		4
.L_5:
        /*0018*/ 	.byte	0x04, 0x11
        /*001a*/ 	.short	(.L_7 - .L_6)
	.align		4
.L_6:
        /*001c*/ 	.word	index@(triton_poi_fused__native_batch_norm_legit_no_training_relu_17)
        /*0020*/ 	.word	0x00000000


	//----- nvinfo : EIATTR_MIN_STACK_SIZE
	.align		4
.L_7:
        /*0024*/ 	.byte	0x04, 0x12
        /*0026*/ 	.short	(.L_9 - .L_8)
	.align		4
.L_8:
        /*0028*/ 	.word	index@(triton_poi_fused__native_batch_norm_legit_no_training_relu_17)
        /*002c*/ 	.word	0x00000000
.L_9:


//--------------------- .nv.info.triton_poi_fused__native_batch_norm_legit_no_training_relu_17 --------------------------
	.section	.nv.info.triton_poi_fused__native_batch_norm_legit_no_training_relu_17,"",@"SHT_CUDA_INFO"
	.sectionflags	@""
	.align	4


	//----- nvinfo : EIATTR_CUDA_API_VERSION
	.align		4
        /*0000*/ 	.byte	0x04, 0x37
        /*0002*/ 	.short	(.L_11 - .L_10)
.L_10:
        /*0004*/ 	.word	0x0000007c


	//----- nvinfo : EIATTR_KPARAM_INFO
	.align		4
.L_11:
        /*0008*/ 	.byte	0x04, 0x17
        /*000a*/ 	.short	(.L_13 - .L_12)
.L_12:
        /*000c*/ 	.word	0x00000000
        /*0010*/ 	.short	0x0003
        /*0012*/ 	.short	0x0018
        /*0014*/ 	.byte	0x00, 0xf0, 0x11, 0x00


	//----- nvinfo : EIATTR_KPARAM_INFO
	.align		4
.L_13:
        /*0018*/ 	.byte	0x04, 0x17
        /*001a*/ 	.short	(.L_15 - .L_14)
.L_14:
        /*001c*/ 	.word	0x00000000
        /*0020*/ 	.short	0x0002
        /*0022*/ 	.short	0x0010
        /*0024*/ 	.byte	0x00, 0xf4, 0x21, 0x00


	//----- nvinfo : EIATTR_KPARAM_INFO
	.align		4
.L_15:
        /*0028*/ 	.byte	0x04, 0x17
        /*002a*/ 	.short	(.L_17 - .L_16)
.L_16:
        /*002c*/ 	.word	0x00000000
        /*0030*/ 	.short	0x0001
        /*0032*/ 	.short	0x0008
        /*0034*/ 	.byte	0x00, 0xf4, 0x21, 0x00


	//----- nvinfo : EIATTR_KPARAM_INFO
	.align		4
.L_17:
        /*0038*/ 	.byte	0x04, 0x17
        /*003a*/ 	.short	(.L_19 - .L_18)
.L_18:
        /*003c*/ 	.word	0x00000000
        /*0040*/ 	.short	0x0000
        /*0042*/ 	.short	0x0000
        /*0044*/ 	.byte	0x00, 0xf4, 0x21, 0x00


	//----- nvinfo : EIATTR_SPARSE_MMA_MASK
	.align		4
.L_19:
        /*0048*/ 	.byte	0x03, 0x50
        /*004a*/ 	.short	0x0000


	//----- nvinfo : EIATTR_MAXREG_COUNT
	.align		4
        /*004c*/ 	.byte	0x03, 0x1b
        /*004e*/ 	.short	0x00ff


	//----- nvinfo : EIATTR_EXIT_INSTR_OFFSETS
	.align		4
        /*0050*/ 	.byte	0x04, 0x1c
        /*0052*/ 	.short	(.L_21 - .L_20)


	//   ....[0]....
.L_20:
        /*0054*/ 	.word	0x00000910


	//----- nvinfo : EIATTR_REQNTID
	.align		4
.L_21:
        /*0058*/ 	.byte	0x04, 0x10
        /*005a*/ 	.short	(.L_23 - .L_22)
.L_22:
        /*005c*/ 	.word	0x00000080
        /*0060*/ 	.word	0x00000001
        /*0064*/ 	.word	0x00000001


	//----- nvinfo : EIATTR_CBANK_PARAM_SIZE
	.align		4
.L_23:
        /*0068*/ 	.byte	0x03, 0x19
        /*006a*/ 	.short	0x001c


	//----- nvinfo : EIATTR_PARAM_CBANK
	.align		4
        /*006c*/ 	.byte	0x04, 0x0a
        /*006e*/ 	.short	(.L_25 - .L_24)
	.align		4
.L_24:
        /*0070*/ 	.word	index@(.nv.constant0.triton_poi_fused__native_batch_norm_legit_no_training_relu_17)
        /*0074*/ 	.short	0x0210
        /*0076*/ 	.short	0x001c


	//----- nvinfo : EIATTR_SW_WAR
	.align		4
.L_25:
        /*0078*/ 	.byte	0x04, 0x36
        /*007a*/ 	.short	(.L_27 - .L_26)
.L_26:
        /*007c*/ 	.word	0x00000008
.L_27:


//--------------------- .nv.callgraph             --------------------------
	.section	.nv.callgraph,"",@"SHT_CUDA_CALLGRAPH"
	.align	4
	.sectionentsize	8
	.align		4
        /*0000*/ 	.word	0x00000000
	.align		4
        /*0004*/ 	.word	0xffffffff
	.align		4
        /*0008*/ 	.word	0x00000000
	.align		4
        /*000c*/ 	.word	0xfffffffe
	.align		4
        /*0010*/ 	.word	0x00000000
	.align		4
        /*0014*/ 	.word	0xfffffffd
	.align		4
        /*0018*/ 	.word	0x00000000
	.align		4
        /*001c*/ 	.word	0xfffffffc


//--------------------- .nv.constant4             --------------------------
	.section	.nv.constant4,"a",@progbits
	.align	8
	.align		8
.nv.constant4:
        /*0000*/ 	.dword	_$_str
	.align		8
        /*0008*/ 	.dword	_$_str_$_2


//--------------------- .text.triton_poi_fused__native_batch_norm_legit_no_training_relu_17 --------------------------
	.section	.text.triton_poi_fused__native_batch_norm_legit_no_training_relu_17,"ax",@progbits
	.align	128
        .global         triton_poi_fused__native_batch_norm_legit_no_training_relu_17
        .type           triton_poi_fused__native_batch_norm_legit_no_training_relu_17,@function
        .size           triton_poi_fused__native_batch_norm_legit_no_training_relu_17,(.L_x_1 - triton_poi_fused__native_batch_norm_legit_no_training_relu_17)
        .other          triton_poi_fused__native_batch_norm_legit_no_training_relu_17,@"STO_CUDA_ENTRY STV_DEFAULT"
triton_poi_fused__native_batch_norm_legit_no_training_relu_17:
.text.triton_poi_fused__native_batch_norm_legit_no_training_relu_17:
[----:B------:R-:W-:Y:S01]  /*0000*/  LDC R1, c[0x0][0x28] ;  /* 0x00000a00ff017b82 */ /* 0x000fe20000000800 */
[----:B------:R-:W1:Y:S07]  /*0010*/  S2R R0, SR_TID.X ;  /* 0x0000000000007919 */ /* 0x000e6e0000002100 */
[----:B------:R-:W2:Y:S01]  /*0020*/  LDC.64 R2, c[0x0][0x220] ;  /* 0x00008800ff027b82 */ /* 0x000ea20000000a00 */
[----:B------:R-:W-:Y:S01]  /*0030*/  ULDC.64 UR4, c[0x0][0x208] ;  /* 0x0000820000047ab9 */ /* 0x000fe20000000a00 */
[----:B------:R-:W3:Y:S06]  /*0040*/  S2R R15, SR_CTAID.X ;  /* 0x00000000000f7919 */ /* 0x000eec0000002500 */
[----:B------:R-:W4:Y:S08]  /*0050*/  LDC.64 R20, c[0x0][0x218] ;  /* 0x00008600ff147b82 */ /* 0x000f300000000a00 */
[----:B------:R-:W5:Y:S01]  /*0060*/  LDC.64 R12, c[0x0][0x210] ;  /* 0x00008400ff0c7b82 */ /* 0x000f620000000a00 */
[----:B-1----:R-:W-:-:S04]  /*0070*/  SHF.L.U32 R0, R0, 0x2, RZ ;  /* 0x0000000200007819 */ /* 0x002fc800000006ff */
[----:B------:R-:W-:-:S04]  /*0080*/  LOP3.LUT R0, R0, 0x1fc, RZ, 0xc0, !PT ;  /* 0x000001fc00007812 */ /* 0x000fc800078ec0ff */
[----:B---3--:R-:W-:-:S04]  /*0090*/  LEA R15, R15, R0, 0xa ;  /* 0x000000000f0f7211 */ /* 0x008fc800078e50ff */
[----:B------:R-:W-:Y:S01]  /*00a0*/  IADD3 R23, R15, 0x200, RZ ;  /* 0x000002000f177810 */ /* 0x000fe20007ffe0ff */
[----:B------:R-:W-:-:S05]  /*00b0*/  IMAD.HI R0, R15, 0x2aaaaaab, RZ ;  /* 0x2aaaaaab0f007827 */ /* 0x000fca00078e02ff */
[----:B------:R-:W-:-:S04]  /*00c0*/  SHF.R.U32.HI R5, RZ, 0x1f, R0 ;  /* 0x0000001fff057819 */ /* 0x000fc80000011600 */
[----:B------:R-:W-:-:S05]  /*00d0*/  LEA.HI R0, R0, R5, RZ, 0x19 ;  /* 0x0000000500007211 */ /* 0x000fca00078fc8ff */
[----:B------:R-:W-:Y:S02]  /*00e0*/  IMAD R17, R0, -0x300, R15 ;  /* 0xfffffd0000117824 */ /* 0x000fe400078e020f */
[----:B------:R-:W-:-:S04]  /*00f0*/  IMAD.HI R0, R23, 0x2aaaaaab, RZ ;  /* 0x2aaaaaab17007827 */ /* 0x000fc800078e02ff */
[----:B--2---:R-:W-:-:S06]  /*0100*/  IMAD.WIDE R8, R17, 0x4, R2 ;  /* 0x0000000411087825 */ /* 0x004fcc00078e0202 */
[----:B------:R-:W2:Y:S01]  /*0110*/  LDG.E.EL.128 R8, desc[UR4][R8.64] ;  /* 0x0000000408087981 */ /* 0x000ea2000c2e1d00 */
[----:B------:R-:W-:-:S04]  /*0120*/  SHF.R.U32.HI R5, RZ, 0x1f, R0 ;  /* 0x0000001fff057819 */ /* 0x000fc80000011600 */
[----:B------:R-:W-:-:S05]  /*0130*/  LEA.HI R0, R0, R5, RZ, 0x19 ;  /* 0x0000000500007211 */ /* 0x000fca00078fc8ff */
[----:B------:R-:W-:-:S04]  /*0140*/  IMAD R23, R0, -0x300, R23 ;  /* 0xfffffd0000177824 */ /* 0x000fc800078e0217 */
[----:B------:R-:W-:-:S04]  /*0150*/  IMAD.WIDE R4, R23, 0x4, R2 ;  /* 0x0000000417047825 */ /* 0x000fc800078e0202 */
[----:B----4-:R-:W-:Y:S02]  /*0160*/  IMAD.WIDE R16, R17, 0x4, R20 ;  /* 0x0000000411107825 */ /* 0x010fe400078e0214 */
[----:B------:R-:W3:Y:S02]  /*0170*/  LDG.E.EL.128 R4, desc[UR4][R4.64] ;  /* 0x0000000404047981 */ /* 0x000ee4000c2e1d00 */
[----:B-----5:R-:W-:Y:S02]  /*0180*/  IMAD.WIDE R2, R15, 0x4, R12 ;  /* 0x000000040f027825 */ /* 0x020fe400078e020c */
[----:B------:R-:W4:Y:S04]  /*0190*/  LDG.E.EL.128 R16, desc[UR4][R16.64] ;  /* 0x0000000410107981 */ /* 0x000f28000c2e1d00 */
[----:B------:R-:W4:Y:S01]  /*01a0*/  LDG.E.128 R12, desc[UR4][R2.64] ;  /* 0x00000004020c7981 */ /* 0x000f22000c1e1d00 */
[----:B------:R-:W-:-:S03]  /*01b0*/  IMAD.WIDE R24, R23, 0x4, R20 ;  /* 0x0000000417187825 */ /* 0x000fc600078e0214 */
[----:B------:R-:W5:Y:S04]  /*01c0*/  LDG.E.128 R20, desc[UR4][R2.64+0x800] ;  /* 0x0008000402147981 */ /* 0x000f68000c1e1d00 */
[----:B------:R-:W5:Y:S01]  /*01d0*/  LDG.E.EL.128 R24, desc[UR4][R24.64] ;  /* 0x0000000418187981 */ /* 0x000f62000c2e1d00 */
[----:B--2---:R-:W-:-:S06]  /*01e0*/  FADD R0, R8, 9.9999997473787516356e-06 ;  /* 0x3727c5ac08007421 */ /* 0x004fcc0000000000 */
[----:B------:R-:W1:Y:S01]  /*01f0*/  MUFU.SQRT R0, R0 ;  /* 0x0000000000007308 */ /* 0x000e620000002000 */
[----:B------:R-:W-:Y:S01]  /*0200*/  FADD R8, R9, 9.9999997473787516356e-06 ;  /* 0x3727c5ac09087421 */ /* 0x000fe20000000000 */
[C---:B-1----:R-:W-:Y:S02]  /*0210*/  FSETP.GT.AND P0, PT, R0.reuse, 8.50705917302346158658e+37, PT ;  /* 0x7e8000000000780b */ /* 0x042fe40003f04000 */
[----:B------:R-:W-:-:S04]  /*0220*/  FSETP.GEU.AND P4, PT, R0, 1.175494350822287508e-38, PT ;  /* 0x008000000000780b */ /* 0x000fc80003f8e000 */
[----:B------:R-:W1:Y:S01]  /*0230*/  MUFU.SQRT R8, R8 ;  /* 0x0000000800087308 */ /* 0x000e620000002000 */
[----:B------:R-:W-:Y:S01]  /*0240*/  FADD R9, R10, 9.9999997473787516356e-06 ;  /* 0x3727c5ac0a097421 */ /* 0x000fe20000000000 */
[----:B------:R-:W-:-:S05]  /*0250*/  FADD R11, R11, 9.9999997473787516356e-06 ;  /* 0x3727c5ac0b0b7421 */ /* 0x000fca0000000000 */
[----:B------:R-:W-:Y:S01]  /*0260*/  @P0 FMUL R0, R0, 0.25 ;  /* 0x3e80000000000820 */ /* 0x000fe20000400000 */
[----:B------:R2:W-:Y:S03]  /*0270*/  MUFU.SQRT R10, R11 ;  /* 0x0000000b000a7308 */ /* 0x0005e60000002000 */
[----:B------:R-:W-:Y:S01]  /*0280*/  @!P4 FMUL R0, R0, 16777216 ;  /* 0x4b8000000000c820 */ /* 0x000fe20000400000 */
[----:B---3--:R-:W-:-:S04]  /*0290*/  FADD R4, R4, 9.9999997473787516356e-06 ;  /* 0x3727c5ac04047421 */ /* 0x008fc80000000000 */
[----:B------:R-:W3:Y:S01]  /*02a0*/  MUFU.SQRT R9, R9 ;  /* 0x0000000900097308 */ /* 0x000ee20000002000 */
[----:B--2---:R-:W-:Y:S01]  /*02b0*/  HFMA2.MMA R11, -RZ, RZ, 1.625, 0 ;  /* 0x3e800000ff0b7435 */ /* 0x004fe200000001ff */
[----:B-1----:R-:W-:Y:S01]  /*02c0*/  FSETP.GT.AND P1, PT, R8, 8.50705917302346158658e+37, PT ;  /* 0x7e8000000800780b */ /* 0x002fe20003f24000 */
[----:B----4-:R-:W-:-:S05]  /*02d0*/  FADD R15, R15, -R19 ;  /* 0x800000130f0f7221 */ /* 0x010fca0000000000 */
[----:B------:R-:W1:Y:S01]  /*02e0*/  MUFU.RCP R0, R0 ;  /* 0x0000000000007308 */ /* 0x000e620000001000 */
[----:B------:R-:W-:Y:S02]  /*02f0*/  FSETP.GEU.AND P2, PT, R8, 1.175494350822287508e-38, PT ;  /* 0x008000000800780b */ /* 0x000fe40003f4e000 */
[----:B------:R-:W-:Y:S01]  /*0300*/  FSEL R19, R11, 1, P0 ;  /* 0x3f8000000b137808 */ /* 0x000fe20000000000 */
[----:B------:R-:W-:-:S04]  /*0310*/  FADD R5, R5, 9.9999997473787516356e-06 ;  /* 0x3727c5ac05057421 */ /* 0x000fc80000000000 */
[----:B------:R-:W2:Y:S01]  /*0320*/  MUFU.SQRT R4, R4 ;  /* 0x0000000400047308 */ /* 0x000ea20000002000 */
[----:B------:R-:W-:Y:S01]  /*0330*/  FADD R6, R6, 9.9999997473787516356e-06 ;  /* 0x3727c5ac06067421 */ /* 0x000fe20000000000 */
[----:B------:R-:W-:Y:S01]  /*0340*/  FADD R13, R13, -R17 ;  /* 0x800000110d0d7221 */ /* 0x000fe20000000000 */
[----:B------:R-:W-:Y:S01]  /*0350*/  @!P4 FMUL R19, R19, 16777216 ;  /* 0x4b8000001313c820 */ /* 0x000fe20000400000 */
[----:B---3--:R-:W-:Y:S01]  /*0360*/  FSETP.GT.AND P3, PT, R9, 8.50705917302346158658e+37, PT ;  /* 0x7e8000000900780b */ /* 0x008fe20003f64000 */
[----:B------:R-:W-:Y:S01]  /*0370*/  FADD R17, R7, 9.9999997473787516356e-06 ;  /* 0x3727c5ac07117421 */ /* 0x000fe20000000000 */
[----:B------:R-:W-:Y:S01]  /*0380*/  FSETP.GT.AND P0, PT, R10, 8.50705917302346158658e+37, PT ;  /* 0x7e8000000a00780b */ /* 0x000fe20003f04000 */
[----:B-1----:R-:W-:Y:S01]  /*0390*/  FMUL R7, R0, R19 ;  /* 0x0000001300077220 */ /* 0x002fe20000400000 */
[----:B------:R-:W-:Y:S01]  /*03a0*/  FSEL R29, R11, 1, P1 ;  /* 0x3f8000000b1d7808 */ /* 0x000fe20000800000 */
[----:B------:R-:W1:Y:S01]  /*03b0*/  MUFU.SQRT R5, R5 ;  /* 0x0000000500057308 */ /* 0x000e620000002000 */
[----:B------:R-:W-:Y:S01]  /*03c0*/  @P1 FMUL R8, R8, 0.25 ;  /* 0x3e80000008081820 */ /* 0x000fe20000400000 */
[----:B------:R-:W-:-:S02]  /*03d0*/  FSETP.GEU.AND P6, PT, R9, 1.175494350822287508e-38, PT ;  /* 0x008000000900780b */ /* 0x000fc40003fce000 */
[----:B------:R-:W-:-:S04]  /*03e0*/  FSETP.GEU.AND P1, PT, R10, 1.175494350822287508e-38, PT ;  /* 0x008000000a00780b */ /* 0x000fc80003f2e000 */
[----:B------:R-:W3:Y:S01]  /*03f0*/  MUFU.SQRT R6, R6 ;  /* 0x0000000600067308 */ /* 0x000ee20000002000 */
[----:B------:R-:W-:Y:S01]  /*0400*/  @!P2 FMUL R8, R8, 16777216 ;  /* 0x4b8000000808a820 */ /* 0x000fe20000400000 */
[----:B------:R-:W-:Y:S01]  /*0410*/  @!P2 FMUL R29, R29, 16777216 ;  /* 0x4b8000001d1da820 */ /* 0x000fe20000400000 */
[----:B--2---:R-:W-:-:S05]  /*0420*/  FSETP.GT.AND P2, PT, R4, 8.50705917302346158658e+37, PT ;  /* 0x7e8000000400780b */ /* 0x004fca0003f44000 */
[----:B------:R2:W4:Y:S01]  /*0430*/  MUFU.SQRT R0, R17 ;  /* 0x0000001100007308 */ /* 0x0005220000002000 */
[----:B------:R-:W-:Y:S01]  /*0440*/  FADD R12, R12, -R16 ;  /* 0x800000100c0c7221 */ /* 0x000fe20000000000 */
[----:B------:R-:W-:Y:S01]  /*0450*/  @P3 FMUL R9, R9, 0.25 ;  /* 0x3e80000009093820 */ /* 0x000fe20000400000 */
[C---:B------:R-:W-:Y:S01]  /*0460*/  FSEL R16, R11.reuse, 1, P3 ;  /* 0x3f8000000b107808 */ /* 0x040fe20001800000 */
[----:B------:R-:W-:Y:S01]  /*0470*/  @P0 FMUL R10, R10, 0.25 ;  /* 0x3e8000000a0a0820 */ /* 0x000fe20000400000 */
[----:B--2---:R-:W-:Y:S01]  /*0480*/  FSEL R17, R11, 1, P0 ;  /* 0x3f8000000b117808 */ /* 0x004fe20000000000 */
[----:B------:R-:W-:Y:S02]  /*0490*/  @!P6 FMUL R9, R9, 16777216 ;  /* 0x4b8000000909e820 */ /* 0x000fe40000400000 */
[----:B------:R-:W-:Y:S01]  /*04a0*/  @!P1 FMUL R10, R10, 16777216 ;  /* 0x4b8000000a0a9820 */ /* 0x000fe20000400000 */
[----:B------:R-:W-:Y:S01]  /*04b0*/  @!P6 FMUL R16, R16, 16777216 ;  /* 0x4b8000001010e820 */ /* 0x000fe20000400000 */
[----:B-1----:R-:W-:Y:S01]  /*04c0*/  FSETP.GT.AND P5, PT, R5, 8.50705917302346158658e+37, PT ;  /* 0x7e8000000500780b */ /* 0x002fe20003fa4000 */
[----:B------:R-:W-:Y:S01]  /*04d0*/  @!P1 FMUL R17, R17, 16777216 ;  /* 0x4b80000011119820 */ /* 0x000fe20000400000 */
[----:B---3--:R-:W-:-:S02]  /*04e0*/  FSETP.GT.AND P6, PT, R6, 8.50705917302346158658e+37, PT ;  /* 0x7e8000000600780b */ /* 0x008fc40003fc4000 */
[----:B----4-:R-:W-:Y:S01]  /*04f0*/  FSETP.GT.AND P1, PT, R0, 8.50705917302346158658e+37, PT ;  /* 0x7e8000000000780b */ /* 0x010fe20003f24000 */
[----:B------:R1:W-:Y:S01]  /*0500*/  MUFU.RCP R19, R9 ;  /* 0x0000000900137308 */ /* 0x0003e20000001000 */
[C---:B------:R-:W-:Y:S01]  /*0510*/  FSETP.GEU.AND P3, PT, R4.reuse, 1.175494350822287508e-38, PT ;  /* 0x008000000400780b */ /* 0x040fe20003f6e000 */
[----:B------:R-:W-:Y:S01]  /*0520*/  @P2 FMUL R4, R4, 0.25 ;  /* 0x3e80000004042820 */ /* 0x000fe20000400000 */
[----:B------:R-:W-:Y:S02]  /*0530*/  FSETP.GEU.AND P4, PT, R5, 1.175494350822287508e-38, PT ;  /* 0x008000000500780b */ /* 0x000fe40003f8e000 */
[----:B------:R-:W-:Y:S02]  /*0540*/  FSETP.GEU.AND P0, PT, R6, 1.175494350822287508e-38, PT ;  /* 0x008000000600780b */ /* 0x000fe40003f0e000 */
[----:B-1----:R-:W-:Y:S02]  /*0550*/  FSEL R9, R11, 1, P2 ;  /* 0x3f8000000b097808 */ /* 0x002fe40001000000 */
[----:B------:R-:W-:Y:S01]  /*0560*/  FSETP.GEU.AND P2, PT, R0, 1.175494350822287508e-38, PT ;  /* 0x008000000000780b */ /* 0x000fe20003f4e000 */
[----:B------:R-:W1:Y:S01]  /*0570*/  MUFU.RCP R8, R8 ;  /* 0x0000000800087308 */ /* 0x000e620000001000 */
[----:B------:R-:W-:Y:S01]  /*0580*/  @P5 FMUL R5, R5, 0.25 ;  /* 0x3e80000005055820 */ /* 0x000fe20000400000 */
[----:B------:R-:W-:Y:S01]  /*0590*/  @P6 FMUL R6, R6, 0.25 ;  /* 0x3e80000006066820 */ /* 0x000fe20000400000 */
[----:B------:R-:W-:-:S05]  /*05a0*/  @P1 FMUL R0, R0, 0.25 ;  /* 0x3e80000000001820 */ /* 0x000fca0000400000 */
[----:B------:R-:W2:Y:S01]  /*05b0*/  MUFU.RCP R10, R10 ;  /* 0x0000000a000a7308 */ /* 0x000ea20000001000 */
[----:B------:R-:W-:Y:S01]  /*05c0*/  @!P3 FMUL R4, R4, 16777216 ;  /* 0x4b8000000404b820 */ /* 0x000fe20000400000 */
[----:B------:R-:W-:Y:S01]  /*05d0*/  @!P4 FMUL R5, R5, 16777216 ;  /* 0x4b8000000505c820 */ /* 0x000fe20000400000 */
[----:B------:R-:W-:Y:S01]  /*05e0*/  @!P0 FMUL R6, R6, 16777216 ;  /* 0x4b80000006068820 */ /* 0x000fe20000400000 */
[----:B------:R-:W-:Y:S01]  /*05f0*/  @!P2 FMUL R0, R0, 16777216 ;  /* 0x4b8000000000a820 */ /* 0x000fe20000400000 */
[----:B-1----:R-:W-:-:S03]  /*0600*/  FMUL R8, R8, R29 ;  /* 0x0000001d08087220 */ /* 0x002fc60000400000 */
[----:B------:R-:W1:Y:S01]  /*0610*/  MUFU.RCP R4, R4 ;  /* 0x0000000400047308 */ /* 0x000e620000001000 */
[----:B------:R-:W-:Y:S01]  /*0620*/  FMUL R8, R8, R13 ;  /* 0x0000000d08087220 */ /* 0x000fe20000400000 */
[----:B--2---:R-:W-:-:S06]  /*0630*/  FMUL R10, R10, R17 ;  /* 0x000000110a0a7220 */ /* 0x004fcc0000400000 */
[----:B------:R-:W2:Y:S01]  /*0640*/  MUFU.RCP R5, R5 ;  /* 0x0000000500057308 */ /* 0x000ea20000001000 */
[----:B------:R-:W-:Y:S01]  /*0650*/  FSEL R13, R11, 1, P6 ;  /* 0x3f8000000b0d7808 */ /* 0x000fe20003000000 */
[----:B------:R-:W-:-:S06]  /*0660*/  FMUL R15, R10, R15 ;  /* 0x0000000f0a0f7220 */ /* 0x000fcc0000400000 */
[----:B------:R-:W3:Y:S01]  /*0670*/  MUFU.RCP R6, R6 ;  /* 0x0000000600067308 */ /* 0x000ee20000001000 */
[----:B------:R-:W-:-:S07]  /*0680*/  FSEL R10, R11, 1, P5 ;  /* 0x3f8000000b0a7808 */ /* 0x000fce0002800000 */
[----:B------:R-:W4:Y:S01]  /*0690*/  MUFU.RCP R0, R0 ;  /* 0x0000000000007308 */ /* 0x000f220000001000 */
[----:B------:R-:W-:Y:S01]  /*06a0*/  FSEL R11, R11, 1, P1 ;  /* 0x3f8000000b0b7808 */ /* 0x000fe20000800000 */
[----:B------:R-:W-:Y:S01]  /*06b0*/  FADD R14, R14, -R18 ;  /* 0x800000120e0e7221 */ /* 0x000fe20000000000 */
[----:B------:R-:W-:Y:S01]  /*06c0*/  FMUL R19, R19, R16 ;  /* 0x0000001013137220 */ /* 0x000fe20000400000 */
[----:B------:R-:W-:Y:S01]  /*06d0*/  @!P3 FMUL R9, R9, 16777216 ;  /* 0x4b8000000909b820 */ /* 0x000fe20000400000 */
[----:B------:R-:W-:Y:S01]  /*06e0*/  @!P4 FMUL R10, R10, 16777216 ;  /* 0x4b8000000a0ac820 */ /* 0x000fe20000400000 */
[----:B------:R-:W-:Y:S01]  /*06f0*/  @!P0 FMUL R13, R13, 16777216 ;  /* 0x4b8000000d0d8820 */ /* 0x000fe20000400000 */
[----:B------:R-:W-:Y:S01]  /*0700*/  @!P2 FMUL R11, R11, 16777216 ;  /* 0x4b8000000b0ba820 */ /* 0x000fe20000400000 */
[----:B------:R-:W-:Y:S01]  /*0710*/  FMUL R7, R7, R12 ;  /* 0x0000000c07077220 */ /* 0x000fe20000400000 */
[----:B------:R-:W-:Y:S01]  /*0720*/  FMUL R14, R19, R14 ;  /* 0x0000000e130e7220 */ /* 0x000fe20000400000 */
[----:B-----5:R-:W-:Y:S01]  /*0730*/  FADD R23, R23, -R27 ;  /* 0x8000001b17177221 */ /* 0x020fe20000000000 */
[----:B------:R-:W-:Y:S01]  /*0740*/  FADD R17, R22, -R26 ;  /* 0x8000001a16117221 */ /* 0x000fe20000000000 */
[----:B------:R-:W-:Y:S01]  /*0750*/  FADD R12, R21, -R25 ;  /* 0x80000019150c7221 */ /* 0x000fe20000000000 */
[----:B------:R-:W-:Y:S01]  /*0760*/  FADD R19, R20, -R24 ;  /* 0x8000001814137221 */ /* 0x000fe20000000000 */
[----:B-1----:R-:W-:Y:S01]  /*0770*/  FMUL R4, R4, R9 ;  /* 0x0000000904047220 */ /* 0x002fe20000400000 */
[----:B--2---:R-:W-:Y:S01]  /*0780*/  FMUL R5, R5, R10 ;  /* 0x0000000a05057220 */ /* 0x004fe20000400000 */
[----:B---3--:R-:W-:Y:S01]  /*0790*/  FMUL R6, R6, R13 ;  /* 0x0000000d06067220 */ /* 0x008fe20000400000 */
[----:B----4-:R-:W-:Y:S01]  /*07a0*/  FMUL R0, R0, R11 ;  /* 0x0000000b00007220 */ /* 0x010fe20000400000 */
[----:B------:R-:W-:Y:S01]  /*07b0*/  FMUL R4, R4, R19 ;  /* 0x0000001304047220 */ /* 0x000fe20000400000 */
[----:B------:R-:W-:Y:S01]  /*07c0*/  FMUL R5, R5, R12 ;  /* 0x0000000c05057220 */ /* 0x000fe20000400000 */
[----:B------:R-:W-:Y:S01]  /*07d0*/  FMUL R6, R6, R17 ;  /* 0x0000001106067220 */ /* 0x000fe20000400000 */
[----:B------:R-:W-:Y:S01]  /*07e0*/  FMUL R0, R0, R23 ;  /* 0x0000001700007220 */ /* 0x000fe20000400000 */
[----:B------:R-:W-:-:S02]  /*07f0*/  FSETP.GEU.AND P6, PT, R15, RZ, PT ;  /* 0x000000ff0f00720b */ /* 0x000fc40003fce000 */
[----:B------:R-:W-:Y:S02]  /*0800*/  FSETP.GEU.AND P2, PT, R7, RZ, PT ;  /* 0x000000ff0700720b */ /* 0x000fe40003f4e000 */
[----:B------:R-:W-:Y:S02]  /*0810*/  SEL R15, R15, RZ, P6 ;  /* 0x000000ff0f0f7207 */ /* 0x000fe40003000000 */
[----:B------:R-:W-:Y:S02]  /*0820*/  FSETP.GEU.AND P0, PT, R14, RZ, PT ;  /* 0x000000ff0e00720b */ /* 0x000fe40003f0e000 */
[----:B------:R-:W-:Y:S02]  /*0830*/  FSETP.GEU.AND P1, PT, R8, RZ, PT ;  /* 0x000000ff0800720b */ /* 0x000fe40003f2e000 */
[----:B------:R-:W-:Y:S02]  /*0840*/  FSETP.GEU.AND P3, PT, R6, RZ, PT ;  /* 0x000000ff0600720b */ /* 0x000fe40003f6e000 */
[----:B------:R-:W-:-:S02]  /*0850*/  FSETP.GEU.AND P4, PT, R5, RZ, PT ;  /* 0x000000ff0500720b */ /* 0x000fc40003f8e000 */
[----:B------:R-:W-:Y:S02]  /*0860*/  FSETP.GEU.AND P5, PT, R4, RZ, PT ;  /* 0x000000ff0400720b */ /* 0x000fe40003fae000 */
[----:B------:R-:W-:Y:S02]  /*0870*/  FSETP.GEU.AND P6, PT, R0, RZ, PT ;  /* 0x000000ff0000720b */ /* 0x000fe40003fce000 */
[----:B------:R-:W-:Y:S02]  /*0880*/  SEL R12, R7, RZ, P2 ;  /* 0x000000ff070c7207 */ /* 0x000fe40001000000 */
[----:B------:R-:W-:Y:S02]  /*0890*/  SEL R14, R14, RZ, P0 ;  /* 0x000000ff0e0e7207 */ /* 0x000fe40000000000 */
[----:B------:R-:W-:Y:S02]  /*08a0*/  SEL R13, R8, RZ, P1 ;  /* 0x000000ff080d7207 */ /* 0x000fe40000800000 */
[----:B------:R-:W-:-:S02]  /*08b0*/  SEL R6, R6, RZ, P3 ;  /* 0x000000ff06067207 */ /* 0x000fc40001800000 */
[----:B------:R-:W-:Y:S02]  /*08c0*/  SEL R5, R5, RZ, P4 ;  /* 0x000000ff05057207 */ /* 0x000fe40002000000 */
[----:B------:R-:W-:Y:S02]  /*08d0*/  SEL R4, R4, RZ, P5 ;  /* 0x000000ff04047207 */ /* 0x000fe40002800000 */
[----:B------:R-:W-:Y:S01]  /*08e0*/  SEL R7, R0, RZ, P6 ;  /* 0x000000ff00077207 */ /* 0x000fe20003000000 */
[----:B------:R-:W-:Y:S04]  /*08f0*/  STG.E.128 desc[UR4][R2.64], R12 ;  /* 0x0000000c02007986 */ /* 0x000fe8000c101d04 */
[----:B------:R-:W-:Y:S01]  /*0900*/  STG.E.128 desc[UR4][R2.64+0x800], R4 ;  /* 0x0008000402007986 */ /* 0x000fe2000c101d04 */
[----:B------:R-:W-:Y:S05]  /*0910*/  EXIT ;  /* 0x000000000000794d */ /* 0x000fea0003800000 */
.L_x_0:
[----:B------:R-:W-:-:S00]  /*0920*/  BRA `(.L_x_0) ;  /* 0xfffffffc00fc7947 */ /* 0x000fc0000383ffff */
[----:B------:R-:W-:-:S00]  /*0930*/  NOP ;  /* 0x0000000000007918 */ /* 0x000fc00000000000 */
        /* <DEDUP_REMOVED lines=12> */
.L_x_1:


//--------------------- .nv.global.init           --------------------------
	.section	.nv.global.init,"aw",@progbits
.nv.global.init:
	.type		_$_str,@object
	.size		_$_str,(_$_str_$_2 - _$_str)
_$_str:
        /*0000*/ 	.byte	0x5f, 0x5f, 0x43, 0x55, 0x44, 0x41, 0x5f, 0x46, 0x54, 0x5a, 0x00
	.type		_$_str_$_2,@object
	.size		_$_str_$_2,(.L_1 - _$_str_$_2)
_$_str_$_2:
        /*000b*/ 	.byte	0x5f, 0x5f, 0x43, 0x55, 0x44, 0x41, 0x5f, 0x50, 0x52, 0x45, 0x43, 0x5f, 0x53, 0x51, 0x52, 0x54
        /*001b*/ 	.byte	0x00
.L_1:


//--------------------- .nv.constant0.triton_poi_fused__native_batch_norm_legit_no_training_relu_17 --------------------------
	.section	.nv.constant0.triton_poi_fused__native_batch_norm_legit_no_training_relu_17,"a",@progbits
	.sectionflags	@""
	.align	4
.nv.constant0.triton_poi_fused__native_batch_norm_legit_no_training_relu_17:
	.zero		556
